	.headerflags	@"EF_CUDA_TEXMODE_UNIFIED EF_CUDA_64BIT_ADDRESS EF_CUDA_ACCELERATORS EF_CUDA_SM90 EF_CUDA_VIRTUAL_SM(EF_CUDA_SM90)"
	.elftype	@"ET_EXEC"


//--------------------- .nv.info                  --------------------------
	.section	.nv.info,"",@"SHT_CUDA_INFO"
	.align	4


	//----- nvinfo : EIATTR_REGCOUNT
	.align		4
        /*0000*/ 	.byte	0x04, 0x2f
        /*0002*/ 	.short	(.L_1 - .L_0)
	.align		4
.L_0:
        /*0004*/ 	.word	index@(triton_poi_fused_convolution_63)
        /*0008*/ 	.word	0x0000000c


	//----- nvinfo : EIATTR_MIN_STACK_SIZE
	.align		4
.L_1:
        /*000c*/ 	.byte	0x04, 0x12
        /*000e*/ 	.short	(.L_3 - .L_2)
	.align		4
.L_2:
        /*0010*/ 	.word	index@(triton_poi_fused_convolution_63)
        /*0014*/ 	.word	0x00000000


	//----- nvinfo : EIATTR_FRAME_SIZE
	.align		4
.L_3:
        /*0018*/ 	.byte	0x04, 0x11
        /*001a*/ 	.short	(.L_5 - .L_4)
	.align		4
.L_4:
        /*001c*/ 	.word	index@(triton_poi_fused_convolution_63)
        /*0020*/ 	.word	0x00000000


	//----- nvinfo : EIATTR_MIN_STACK_SIZE
	.align		4
.L_5:
        /*0024*/ 	.byte	0x04, 0x12
        /*0026*/ 	.short	(.L_7 - .L_6)
	.align		4
.L_6:
        /*0028*/ 	.word	index@(triton_poi_fused_convolution_63)
        /*002c*/ 	.word	0x00000000
.L_7:


//--------------------- .nv.info.triton_poi_fused_convolution_63 --------------------------
	.section	.nv.info.triton_poi_fused_convolution_63,"",@"SHT_CUDA_INFO"
	.sectionflags	@""
	.align	4


	//----- nvinfo : EIATTR_CUDA_API_VERSION
	.align		4
        /*0000*/ 	.byte	0x04, 0x37
        /*0002*/ 	.short	(.L_9 - .L_8)
.L_8:
        /*0004*/ 	.word	0x0000007c


	//----- nvinfo : EIATTR_KPARAM_INFO
	.align		4
.L_9:
        /*0008*/ 	.byte	0x04, 0x17
        /*000a*/ 	.short	(.L_11 - .L_10)
.L_10:
        /*000c*/ 	.word	0x00000000
        /*0010*/ 	.short	0x0002
        /*0012*/ 	.short	0x0010
        /*0014*/ 	.byte	0x00, 0xf0, 0x11, 0x00


	//----- nvinfo : EIATTR_KPARAM_INFO
	.align		4
.L_11:
        /*0018*/ 	.byte	0x04, 0x17
        /*001a*/ 	.short	(.L_13 - .L_12)
.L_12:
        /*001c*/ 	.word	0x00000000
        /*0020*/ 	.short	0x0001
        /*0022*/ 	.short	0x0008
        /*0024*/ 	.byte	0x00, 0xf4, 0x21, 0x00


	//----- nvinfo : EIATTR_KPARAM_INFO
	.align		4
.L_13:
        /*0028*/ 	.byte	0x04, 0x17
        /*002a*/ 	.short	(.L_15 - .L_14)
.L_14:
        /*002c*/ 	.word	0x00000000
        /*0030*/ 	.short	0x0000
        /*0032*/ 	.short	0x0000
        /*0034*/ 	.byte	0x00, 0xf4, 0x21, 0x00


	//----- nvinfo : EIATTR_SPARSE_MMA_MASK
	.align		4
.L_15:
        /*0038*/ 	.byte	0x03, 0x50
        /*003a*/ 	.short	0x0000


	//----- nvinfo : EIATTR_MAXREG_COUNT
	.align		4
        /*003c*/ 	.byte	0x03, 0x1b
        /*003e*/ 	.short	0x00ff


	//----- nvinfo : EIATTR_EXIT_INSTR_OFFSETS
	.align		4
        /*0040*/ 	.byte	0x04, 0x1c
        /*0042*/ 	.short	(.L_17 - .L_16)


	//   ....[0]....
.L_16:
        /*0044*/ 	.word	0x00000140


	//   ....[1]....
        /*0048*/ 	.word	0x00000160


	//----- nvinfo : EIATTR_REQNTID
	.align		4
.L_17:
        /*004c*/ 	.byte	0x04, 0x10
        /*004e*/ 	.short	(.L_19 - .L_18)
.L_18:
        /*0050*/ 	.word	0x00000080
        /*0054*/ 	.word	0x00000001
        /*0058*/ 	.word	0x00000001


	//----- nvinfo : EIATTR_CBANK_PARAM_SIZE
	.align		4
.L_19:
        /*005c*/ 	.byte	0x03, 0x19
        /*005e*/ 	.short	0x0014


	//----- nvinfo : EIATTR_PARAM_CBANK
	.align		4
        /*0060*/ 	.byte	0x04, 0x0a
        /*0062*/ 	.short	(.L_21 - .L_20)
	.align		4
.L_20:
        /*0064*/ 	.word	index@(.nv.constant0.triton_poi_fused_convolution_63)
        /*0068*/ 	.short	0x0210
        /*006a*/ 	.short	0x0014


	//----- nvinfo : EIATTR_SW_WAR
	.align		4
.L_21:
        /*006c*/ 	.byte	0x04, 0x36
        /*006e*/ 	.short	(.L_23 - .L_22)
.L_22:
        /*0070*/ 	.word	0x00000008
.L_23:


//--------------------- .nv.callgraph             --------------------------
	.section	.nv.callgraph,"",@"SHT_CUDA_CALLGRAPH"
	.align	4
	.sectionentsize	8
	.align		4
        /*0000*/ 	.word	0x00000000
	.align		4
        /*0004*/ 	.word	0xffffffff
	.align		4
        /*0008*/ 	.word	0x00000000
	.align		4
        /*000c*/ 	.word	0xfffffffe
	.align		4
        /*0010*/ 	.word	0x00000000
	.align		4
        /*0014*/ 	.word	0xfffffffd
	.align		4
        /*0018*/ 	.word	0x00000000
	.align		4
        /*001c*/ 	.word	0xfffffffc


//--------------------- .text.triton_poi_fused_convolution_63 --------------------------
	.section	.text.triton_poi_fused_convolution_63,"ax",@progbits
	.align	128
        .global         triton_poi_fused_convolution_63
        .type           triton_poi_fused_convolution_63,@function
        .size           triton_poi_fused_convolution_63,(.L_x_1 - triton_poi_fused_convolution_63)
        .other          triton_poi_fused_convolution_63,@"STO_CUDA_ENTRY STV_DEFAULT"
triton_poi_fused_convolution_63:
.text.triton_poi_fused_convolution_63:
[----:B------:R-:W0:Y:S02]  /*0000*/  LDC R1, c[0x0][0x28] ;  /* 0x00000a00ff017b82 */ /* 0x000e240000000800 */
[----:B------:R-:W1:Y:S01]  /*0010*/  S2R R0, SR_TID.X ;  /* 0x0000000000007919 */ /* 0x000e620000002100 */
[----:B------:R-:W2:Y:S01]  /*0020*/  LDC.64 R2, c[0x0][0x210] ;  /* 0x00008400ff027b82 */ /* 0x000ea20000000a00 */
[----:B------:R-:W-:Y:S01]  /*0030*/  ULDC.64 UR4, c[0x0][0x208] ;  /* 0x0000820000047ab9 */ /* 0x000fe20000000a00 */
[----:B------:R-:W3:Y:S06]  /*0040*/  S2R R7, SR_CTAID.X ;  /* 0x0000000000077919 */ /* 0x000eec0000002500 */
[----:B------:R-:W4:Y:S01]  /*0050*/  LDC.64 R4, c[0x0][0x218] ;  /* 0x00008600ff047b82 */ /* 0x000f220000000a00 */
[----:B-1----:R-:W-:-:S04]  /*0060*/  LOP3.LUT R0, R0, 0x7f, RZ, 0xc0, !PT ;  /* 0x0000007f00007812 */ /* 0x002fc800078ec0ff */
[----:B---3--:R-:W-:-:S04]  /*0070*/  LEA R7, R7, R0, 0x7 ;  /* 0x0000000007077211 */ /* 0x008fc800078e38ff */
[C---:B------:R-:W-:Y:S01]  /*0080*/  ISETP.GE.AND P0, PT, R7.reuse, 0x1400, PT ;  /* 0x000014000700780c */ /* 0x040fe20003f06270 */
[----:B------:R-:W-:-:S04]  /*0090*/  IMAD.HI R0, R7, 0x66666667, RZ ;  /* 0x6666666707007827 */ /* 0x000fc800078e02ff */
[----:B--2---:R-:W-:Y:S01]  /*00a0*/  IMAD.WIDE R2, R7, 0x4, R2 ;  /* 0x0000000407027825 */ /* 0x004fe200078e0202 */
[----:B------:R-:W-:-:S04]  /*00b0*/  SHF.R.U32.HI R9, RZ, 0x1f, R0 ;  /* 0x0000001fff097819 */ /* 0x000fc80000011600 */
[----:B------:R-:W-:-:S05]  /*00c0*/  LEA.HI.SX32 R0, R0, R9, 0x19 ;  /* 0x0000000900007211 */ /* 0x000fca00078fcaff */
[----:B------:R-:W-:Y:S01]  /*00d0*/  IMAD R9, R0, -0x140, R7 ;  /* 0xfffffec000097824 */ /* 0x000fe200078e0207 */
[----:B------:R-:W-:Y:S01]  /*00e0*/  HFMA2.MMA R0, -RZ, RZ, 0, 0 ;  /* 0x00000000ff007435 */ /* 0x000fe200000001ff */
[----:B------:R-:W-:Y:S02]  /*00f0*/  MOV R7, RZ ;  /* 0x000000ff00077202 */ /* 0x000fe40000000f00 */
[----:B----4-:R-:W-:-:S05]  /*0100*/  IMAD.WIDE R4, R9, 0x4, R4 ;  /* 0x0000000409047825 */ /* 0x010fca00078e0204 */
[----:B------:R-:W2:Y:S04]  /*0110*/  @!P0 LDG.E.EL R7, desc[UR4][R4.64] ;  /* 0x0000000404078981 */ /* 0x000ea8000c2e1900 */
[----:B------:R-:W2:Y:S02]  /*0120*/  @!P0 LDG.E R0, desc[UR4][R2.64] ;  /* 0x0000000402008981 */ /* 0x000ea4000c1e1900 */
[----:B--2---:R-:W-:Y:S01]  /*0130*/  FADD R7, R7, R0 ;  /* 0x0000000007077221 */ /* 0x004fe20000000000 */
[----:B------:R-:W-:Y:S06]  /*0140*/  @P0 EXIT ;  /* 0x000000000000094d */ /* 0x000fec0003800000 */
[----:B------:R-:W-:Y:S01]  /*0150*/  STG.E desc[UR4][R2.64], R7 ;  /* 0x0000000702007986 */ /* 0x000fe2000c101904 */
[----:B------:R-:W-:Y:S05]  /*0160*/  EXIT ;  /* 0x000000000000794d */ /* 0x000fea0003800000 */
.L_x_0:
[----:B------:R-:W-:-:S00]  /*0170*/  BRA `(.L_x_0) ;  /* 0xfffffffc00fc7947 */ /* 0x000fc0000383ffff */
[----:B------:R-:W-:-:S00]  /*0180*/  NOP ;  /* 0x0000000000007918 */ /* 0x000fc00000000000 */
[----:B------:R-:W-:-:S00]  /*0190*/  NOP ;  /* 0x0000000000007918 */ /* 0x000fc00000000000 */
[----:B------:R-:W-:-:S00]  /*01a0*/  NOP ;  /* 0x0000000000007918 */ /* 0x000fc00000000000 */
[----:B------:R-:W-:-:S00]  /*01b0*/  NOP ;  /* 0x0000000000007918 */ /* 0x000fc00000000000 */
[----:B------:R-:W-:-:S00]  /*01c0*/  NOP ;  /* 0x0000000000007918 */ /* 0x000fc00000000000 */
[----:B------:R-:W-:-:S00]  /*01d0*/  NOP ;  /* 0x0000000000007918 */ /* 0x000fc00000000000 */
[----:B------:R-:W-:-:S00]  /*01e0*/  NOP ;  /* 0x0000000000007918 */ /* 0x000fc00000000000 */
[----:B------:R-:W-:-:S00]  /*01f0*/  NOP ;  /* 0x0000000000007918 */ /* 0x000fc00000000000 */
.L_x_1:


//--------------------- .nv.constant0.triton_poi_fused_convolution_63 --------------------------
	.section	.nv.constant0.triton_poi_fused_convolution_63,"a",@progbits
	.sectionflags	@""
	.align	4
.nv.constant0.triton_poi_fused_convolution_63:
	.zero		548
